//
// Generated by NVIDIA NVVM Compiler
//
// Compiler Build ID: CL-36424714
// Cuda compilation tools, release 13.0, V13.0.88
// Based on NVVM 20.0.0
//

.version 9.0
.target sm_100
.address_size 64

	// .globl	_Z14add_one_threadiPfS_

.visible .entry _Z14add_one_threadiPfS_(
	.param .u32 _Z14add_one_threadiPfS__param_0,
	.param .u64 .ptr .align 1 _Z14add_one_threadiPfS__param_1,
	.param .u64 .ptr .align 1 _Z14add_one_threadiPfS__param_2
)
{
	.reg .pred 	%p<7>;
	.reg .b32 	%r<27>;
	.reg .b32 	%f<16>;
	.reg .b64 	%rd<24>;

	ld.param.u32 	%r11, [_Z14add_one_threadiPfS__param_0];
	ld.param.u64 	%rd7, [_Z14add_one_threadiPfS__param_1];
	ld.param.u64 	%rd8, [_Z14add_one_threadiPfS__param_2];
	cvta.to.global.u64 	%rd1, %rd8;
	cvta.to.global.u64 	%rd2, %rd7;
	mov.u32 	%r26, %tid.x;
	mov.u32 	%r2, %ntid.x;
	setp.ge.s32 	%p1, %r26, %r11;
	@%p1 bra 	$L__BB0_6;
	add.s32 	%r12, %r26, %r2;
	max.u32 	%r13, %r11, %r12;
	setp.lt.u32 	%p2, %r12, %r11;
	selp.u32 	%r14, 1, 0, %p2;
	add.s32 	%r15, %r12, %r14;
	sub.s32 	%r16, %r13, %r15;
	div.u32 	%r17, %r16, %r2;
	add.s32 	%r3, %r17, %r14;
	and.b32  	%r18, %r3, 3;
	setp.eq.s32 	%p3, %r18, 3;
	@%p3 bra 	$L__BB0_4;
	add.s32 	%r19, %r3, 1;
	and.b32  	%r20, %r19, 3;
	mul.wide.u32 	%rd23, %r26, 4;
	mul.wide.u32 	%rd4, %r2, 4;
	neg.s32 	%r24, %r20;
	mad.lo.s32 	%r26, %r2, %r20, %r26;
$L__BB0_3:
	.pragma "nounroll";
	add.s64 	%rd9, %rd2, %rd23;
	ld.global.f32 	%f1, [%rd9];
	add.s64 	%rd10, %rd1, %rd23;
	ld.global.f32 	%f2, [%rd10];
	add.f32 	%f3, %f1, %f2;
	st.global.f32 	[%rd10], %f3;
	add.s64 	%rd23, %rd23, %rd4;
	add.s32 	%r24, %r24, 1;
	setp.ne.s32 	%p4, %r24, 0;
	@%p4 bra 	$L__BB0_3;
$L__BB0_4:
	setp.lt.u32 	%p5, %r3, 3;
	@%p5 bra 	$L__BB0_6;
$L__BB0_5:
	mul.wide.u32 	%rd11, %r26, 4;
	add.s64 	%rd12, %rd2, %rd11;
	ld.global.f32 	%f4, [%rd12];
	add.s64 	%rd13, %rd1, %rd11;
	ld.global.f32 	%f5, [%rd13];
	add.f32 	%f6, %f4, %f5;
	st.global.f32 	[%rd13], %f6;
	add.s32 	%r21, %r26, %r2;
	mul.wide.u32 	%rd14, %r21, 4;
	add.s64 	%rd15, %rd2, %rd14;
	ld.global.f32 	%f7, [%rd15];
	add.s64 	%rd16, %rd1, %rd14;
	ld.global.f32 	%f8, [%rd16];
	add.f32 	%f9, %f7, %f8;
	st.global.f32 	[%rd16], %f9;
	add.s32 	%r22, %r21, %r2;
	mul.wide.u32 	%rd17, %r22, 4;
	add.s64 	%rd18, %rd2, %rd17;
	ld.global.f32 	%f10, [%rd18];
	add.s64 	%rd19, %rd1, %rd17;
	ld.global.f32 	%f11, [%rd19];
	add.f32 	%f12, %f10, %f11;
	st.global.f32 	[%rd19], %f12;
	add.s32 	%r23, %r22, %r2;
	mul.wide.u32 	%rd20, %r23, 4;
	add.s64 	%rd21, %rd2, %rd20;
	ld.global.f32 	%f13, [%rd21];
	add.s64 	%rd22, %rd1, %rd20;
	ld.global.f32 	%f14, [%rd22];
	add.f32 	%f15, %f13, %f14;
	st.global.f32 	[%rd22], %f15;
	add.s32 	%r26, %r23, %r2;
	setp.lt.s32 	%p6, %r26, %r11;
	@%p6 bra 	$L__BB0_5;
$L__BB0_6:
	ret;

}
	// .globl	_Z16add_block_threadiPfS_
.visible .entry _Z16add_block_threadiPfS_(
	.param .u32 _Z16add_block_threadiPfS__param_0,
	.param .u64 .ptr .align 1 _Z16add_block_threadiPfS__param_1,
	.param .u64 .ptr .align 1 _Z16add_block_threadiPfS__param_2
)
{
	.reg .pred 	%p<7>;
	.reg .b32 	%r<31>;
	.reg .b32 	%f<16>;
	.reg .b64 	%rd<18>;

	ld.param.u32 	%r12, [_Z16add_block_threadiPfS__param_0];
	ld.param.u64 	%rd3, [_Z16add_block_threadiPfS__param_1];
	ld.param.u64 	%rd4, [_Z16add_block_threadiPfS__param_2];
	cvta.to.global.u64 	%rd1, %rd4;
	cvta.to.global.u64 	%rd2, %rd3;
	mov.u32 	%r13, %ctaid.x;
	mov.u32 	%r14, %ntid.x;
	mov.u32 	%r15, %tid.x;
	mad.lo.s32 	%r29, %r13, %r14, %r15;
	mov.u32 	%r16, %nctaid.x;
	mul.lo.s32 	%r2, %r14, %r16;
	setp.ge.s32 	%p1, %r29, %r12;
	@%p1 bra 	$L__BB1_7;
	add.s32 	%r17, %r29, %r2;
	max.s32 	%r18, %r12, %r17;
	setp.lt.s32 	%p2, %r17, %r12;
	selp.u32 	%r19, 1, 0, %p2;
	add.s32 	%r20, %r17, %r19;
	sub.s32 	%r21, %r18, %r20;
	div.u32 	%r22, %r21, %r2;
	add.s32 	%r3, %r22, %r19;
	and.b32  	%r23, %r3, 3;
	setp.eq.s32 	%p3, %r23, 3;
	@%p3 bra 	$L__BB1_4;
	add.s32 	%r24, %r3, 1;
	and.b32  	%r25, %r24, 3;
	neg.s32 	%r27, %r25;
$L__BB1_3:
	.pragma "nounroll";
	mul.wide.s32 	%rd5, %r29, 4;
	add.s64 	%rd6, %rd1, %rd5;
	add.s64 	%rd7, %rd2, %rd5;
	ld.global.f32 	%f1, [%rd7];
	ld.global.f32 	%f2, [%rd6];
	add.f32 	%f3, %f1, %f2;
	st.global.f32 	[%rd6], %f3;
	add.s32 	%r29, %r29, %r2;
	add.s32 	%r27, %r27, 1;
	setp.ne.s32 	%p4, %r27, 0;
	@%p4 bra 	$L__BB1_3;
$L__BB1_4:
	setp.lt.u32 	%p5, %r3, 3;
	@%p5 bra 	$L__BB1_7;
	mul.wide.s32 	%rd11, %r2, 4;
	shl.b32 	%r26, %r2, 2;
$L__BB1_6:
	mul.wide.s32 	%rd8, %r29, 4;
	add.s64 	%rd9, %rd2, %rd8;
	ld.global.f32 	%f4, [%rd9];
	add.s64 	%rd10, %rd1, %rd8;
	ld.global.f32 	%f5, [%rd10];
	add.f32 	%f6, %f4, %f5;
	st.global.f32 	[%rd10], %f6;
	add.s64 	%rd12, %rd9, %rd11;
	ld.global.f32 	%f7, [%rd12];
	add.s64 	%rd13, %rd10, %rd11;
	ld.global.f32 	%f8, [%rd13];
	add.f32 	%f9, %f7, %f8;
	st.global.f32 	[%rd13], %f9;
	add.s64 	%rd14, %rd12, %rd11;
	ld.global.f32 	%f10, [%rd14];
	add.s64 	%rd15, %rd13, %rd11;
	ld.global.f32 	%f11, [%rd15];
	add.f32 	%f12, %f10, %f11;
	st.global.f32 	[%rd15], %f12;
	add.s64 	%rd16, %rd14, %rd11;
	ld.global.f32 	%f13, [%rd16];
	add.s64 	%rd17, %rd15, %rd11;
	ld.global.f32 	%f14, [%rd17];
	add.f32 	%f15, %f13, %f14;
	st.global.f32 	[%rd17], %f15;
	add.s32 	%r29, %r26, %r29;
	setp.lt.s32 	%p6, %r29, %r12;
	@%p6 bra 	$L__BB1_6;
$L__BB1_7:
	ret;

}


// ===== COMPILED SASS (sm_100) =====

	.target	sm_100

	.elftype	@"ET_EXEC"


//--------------------- .note.nv.tkinfo           --------------------------
	.section	.note.nv.tkinfo,"",@"SHT_NOTE"
	.sectionflags	@"SHF_NOTE_NV_TKINFO"
	.tkinfo
        /*0018*/ 	.word	0x00000002
        /*0030*/ 	.string	""
        /*0030*/ 	.string	"ptxas"
        /*0030*/ 	.string	"Cuda compilation tools, release 13.0, V13.0.88"
        /*0030*/ 	.string	"Build cuda_13.0.r13.0/compiler.36424714_0"
        /*0030*/ 	.string	"-arch sm_100 -m 64 "



//--------------------- .note.nv.cuinfo           --------------------------
	.section	.note.nv.cuinfo,"",@"SHT_NOTE"
	.sectionflags	@"SHF_NOTE_NV_CUINFO"
        /*0018*/ 	.short	0x0002
        /*001a*/ 	.short	0x0064
        /*001c*/ 	.short	0x0082
	.zero		2


//--------------------- .nv.info                  --------------------------
	.section	.nv.info,"",@"SHT_CUDA_INFO"
	.align	4


	//----- nvinfo : EIATTR_REGCOUNT
	.align		4
        /*0000*/ 	.byte	0x04, 0x2f
        /*0002*/ 	.short	(.L_1 - .L_0)
	.align		4
.L_0:
        /*0004*/ 	.word	index@(_Z14add_one_threadiPfS_)
        /*0008*/ 	.word	0x0000001a


	//----- nvinfo : EIATTR_FRAME_SIZE
	.align		4
.L_1:
        /*000c*/ 	.byte	0x04, 0x11
        /*000e*/ 	.short	(.L_3 - .L_2)
	.align		4
.L_2:
        /*0010*/ 	.word	index@(_Z14add_one_threadiPfS_)
        /*0014*/ 	.word	0x00000000


	//----- nvinfo : EIATTR_REGCOUNT
	.align		4
.L_3:
        /*0018*/ 	.byte	0x04, 0x2f
        /*001a*/ 	.short	(.L_5 - .L_4)
	.align		4
.L_4:
        /*001c*/ 	.word	index@(_Z16add_block_threadiPfS_)
        /*0020*/ 	.word	0x00000018


	//----- nvinfo : EIATTR_FRAME_SIZE
	.align		4
.L_5:
        /*0024*/ 	.byte	0x04, 0x11
        /*0026*/ 	.short	(.L_7 - .L_6)
	.align		4
.L_6:
        /*0028*/ 	.word	index@(_Z16add_block_threadiPfS_)
        /*002c*/ 	.word	0x00000000


	//----- nvinfo : EIATTR_MIN_STACK_SIZE
	.align		4
.L_7:
        /*0030*/ 	.byte	0x04, 0x12
        /*0032*/ 	.short	(.L_9 - .L_8)
	.align		4
.L_8:
        /*0034*/ 	.word	index@(_Z16add_block_threadiPfS_)
        /*0038*/ 	.word	0x00000000


	//----- nvinfo : EIATTR_MIN_STACK_SIZE
	.align		4
.L_9:
        /*003c*/ 	.byte	0x04, 0x12
        /*003e*/ 	.short	(.L_11 - .L_10)
	.align		4
.L_10:
        /*0040*/ 	.word	index@(_Z14add_one_threadiPfS_)
        /*0044*/ 	.word	0x00000000
.L_11:


//--------------------- .nv.compat                --------------------------
	.section	.nv.compat,"",@"SHT_CUDA_COMPAT_INFO"
	.align	4
        /*0000*/ 	.byte	0x02, 0x09, 0x00, 0x00, 0x02, 0x02, 0x01, 0x00, 0x02, 0x05, 0x05, 0x00, 0x03, 0x07, 0x01, 0x01
        /*0010*/ 	.byte	0x02, 0x03, 0x00, 0x00, 0x02, 0x06, 0x01, 0x00, 0x04, 0x0b, 0x08, 0x00, 0x09, 0x00, 0x00, 0x00
        /*0020*/ 	.byte	0x00, 0x00, 0x00, 0x00


//--------------------- .nv.info._Z16add_block_threadiPfS_ --------------------------
	.section	.nv.info._Z16add_block_threadiPfS_,"",@"SHT_CUDA_INFO"
	.sectionflags	@""
	.align	4


	//----- nvinfo : EIATTR_CUDA_API_VERSION
	.align		4
        /*0000*/ 	.byte	0x04, 0x37
        /*0002*/ 	.short	(.L_13 - .L_12)
.L_12:
        /*0004*/ 	.word	0x00000082


	//----- nvinfo : EIATTR_KPARAM_INFO
	.align		4
.L_13:
        /*0008*/ 	.byte	0x04, 0x17
        /*000a*/ 	.short	(.L_15 - .L_14)
.L_14:
        /*000c*/ 	.word	0x00000000
        /*0010*/ 	.short	0x0002
        /*0012*/ 	.short	0x0010
        /*0014*/ 	.byte	0x00, 0xf5, 0x21, 0x00


	//----- nvinfo : EIATTR_KPARAM_INFO
	.align		4
.L_15:
        /*0018*/ 	.byte	0x04, 0x17
        /*001a*/ 	.short	(.L_17 - .L_16)
.L_16:
        /*001c*/ 	.word	0x00000000
        /*0020*/ 	.short	0x0001
        /*0022*/ 	.short	0x0008
        /*0024*/ 	.byte	0x00, 0xf5, 0x21, 0x00


	//----- nvinfo : EIATTR_KPARAM_INFO
	.align		4
.L_17:
        /*0028*/ 	.byte	0x04, 0x17
        /*002a*/ 	.short	(.L_19 - .L_18)
.L_18:
        /*002c*/ 	.word	0x00000000
        /*0030*/ 	.short	0x0000
        /*0032*/ 	.short	0x0000
        /*0034*/ 	.byte	0x00, 0xf0, 0x11, 0x00


	//----- nvinfo : EIATTR_SPARSE_MMA_MASK
	.align		4
.L_19:
        /*0038*/ 	.byte	0x03, 0x50
        /*003a*/ 	.short	0x0000


	//----- nvinfo : EIATTR_MAXREG_COUNT
	.align		4
        /*003c*/ 	.byte	0x03, 0x1b
        /*003e*/ 	.short	0x00ff


	//----- nvinfo : EIATTR_MERCURY_ISA_VERSION
	.align		4
        /*0040*/ 	.byte	0x03, 0x5f
        /*0042*/ 	.short	0x0101


	//----- nvinfo : EIATTR_VRC_CTA_INIT_COUNT
	.align		4
        /*0044*/ 	.byte	0x02, 0x4a
	.zero		1
	.zero		1


	//----- nvinfo : EIATTR_EXIT_INSTR_OFFSETS
	.align		4
        /*0048*/ 	.byte	0x04, 0x1c
        /*004a*/ 	.short	(.L_21 - .L_20)


	//   ....[0]....
.L_20:
        /*004c*/ 	.word	0x00000090


	//   ....[1]....
        /*0050*/ 	.word	0x00000380


	//   ....[2]....
        /*0054*/ 	.word	0x00000560


	//----- nvinfo : EIATTR_CRS_STACK_SIZE
	.align		4
.L_21:
        /*0058*/ 	.byte	0x04, 0x1e
        /*005a*/ 	.short	(.L_23 - .L_22)
.L_22:
        /*005c*/ 	.word	0x00000000


	//----- nvinfo : EIATTR_CBANK_PARAM_SIZE
	.align		4
.L_23:
        /*0060*/ 	.byte	0x03, 0x19
        /*0062*/ 	.short	0x0018


	//----- nvinfo : EIATTR_PARAM_CBANK
	.align		4
        /*0064*/ 	.byte	0x04, 0x0a
        /*0066*/ 	.short	(.L_25 - .L_24)
	.align		4
.L_24:
        /*0068*/ 	.word	index@(.nv.constant0._Z16add_block_threadiPfS_)
        /*006c*/ 	.short	0x0380
        /*006e*/ 	.short	0x0018


	//----- nvinfo : EIATTR_SW_WAR
	.align		4
.L_25:
        /*0070*/ 	.byte	0x04, 0x36
        /*0072*/ 	.short	(.L_27 - .L_26)
.L_26:
        /*0074*/ 	.word	0x00000008
.L_27:


//--------------------- .nv.info._Z14add_one_threadiPfS_ --------------------------
	.section	.nv.info._Z14add_one_threadiPfS_,"",@"SHT_CUDA_INFO"
	.sectionflags	@""
	.align	4


	//----- nvinfo : EIATTR_CUDA_API_VERSION
	.align		4
        /*0000*/ 	.byte	0x04, 0x37
        /*0002*/ 	.short	(.L_29 - .L_28)
.L_28:
        /*0004*/ 	.word	0x00000082


	//----- nvinfo : EIATTR_KPARAM_INFO
	.align		4
.L_29:
        /*0008*/ 	.byte	0x04, 0x17
        /*000a*/ 	.short	(.L_31 - .L_30)
.L_30:
        /*000c*/ 	.word	0x00000000
        /*0010*/ 	.short	0x0002
        /*0012*/ 	.short	0x0010
        /*0014*/ 	.byte	0x00, 0xf5, 0x21, 0x00


	//----- nvinfo : EIATTR_KPARAM_INFO
	.align		4
.L_31:
        /*0018*/ 	.byte	0x04, 0x17
        /*001a*/ 	.short	(.L_33 - .L_32)
.L_32:
        /*001c*/ 	.word	0x00000000
        /*0020*/ 	.short	0x0001
        /*0022*/ 	.short	0x0008
        /*0024*/ 	.byte	0x00, 0xf5, 0x21, 0x00


	//----- nvinfo : EIATTR_KPARAM_INFO
	.align		4
.L_33:
        /*0028*/ 	.byte	0x04, 0x17
        /*002a*/ 	.short	(.L_35 - .L_34)
.L_34:
        /*002c*/ 	.word	0x00000000
        /*0030*/ 	.short	0x0000
        /*0032*/ 	.short	0x0000
        /*0034*/ 	.byte	0x00, 0xf0, 0x11, 0x00


	//----- nvinfo : EIATTR_SPARSE_MMA_MASK
	.align		4
.L_35:
        /*0038*/ 	.byte	0x03, 0x50
        /*003a*/ 	.short	0x0000


	//----- nvinfo : EIATTR_MAXREG_COUNT
	.align		4
        /*003c*/ 	.byte	0x03, 0x1b
        /*003e*/ 	.short	0x00ff


	//----- nvinfo : EIATTR_MERCURY_ISA_VERSION
	.align		4
        /*0040*/ 	.byte	0x03, 0x5f
        /*0042*/ 	.short	0x0101


	//----- nvinfo : EIATTR_VRC_CTA_INIT_COUNT
	.align		4
        /*0044*/ 	.byte	0x02, 0x4a
	.zero		1
	.zero		1


	//----- nvinfo : EIATTR_EXIT_INSTR_OFFSETS
	.align		4
        /*0048*/ 	.byte	0x04, 0x1c
        /*004a*/ 	.short	(.L_37 - .L_36)


	//   ....[0]....
.L_36:
        /*004c*/ 	.word	0x00000050


	//   ....[1]....
        /*0050*/ 	.word	0x00000380


	//   ....[2]....
        /*0054*/ 	.word	0x00000590


	//----- nvinfo : EIATTR_CRS_STACK_SIZE
	.align		4
.L_37:
        /*0058*/ 	.byte	0x04, 0x1e
        /*005a*/ 	.short	(.L_39 - .L_38)
.L_38:
        /*005c*/ 	.word	0x00000000


	//----- nvinfo : EIATTR_CBANK_PARAM_SIZE
	.align		4
.L_39:
        /*0060*/ 	.byte	0x03, 0x19
        /*0062*/ 	.short	0x0018


	//----- nvinfo : EIATTR_PARAM_CBANK
	.align		4
        /*0064*/ 	.byte	0x04, 0x0a
        /*0066*/ 	.short	(.L_41 - .L_40)
	.align		4
.L_40:
        /*0068*/ 	.word	index@(.nv.constant0._Z14add_one_threadiPfS_)
        /*006c*/ 	.short	0x0380
        /*006e*/ 	.short	0x0018


	//----- nvinfo : EIATTR_SW_WAR
	.align		4
.L_41:
        /*0070*/ 	.byte	0x04, 0x36
        /*0072*/ 	.short	(.L_43 - .L_42)
.L_42:
        /*0074*/ 	.word	0x00000008
.L_43:


//--------------------- .nv.callgraph             --------------------------
	.section	.nv.callgraph,"",@"SHT_CUDA_CALLGRAPH"
	.align	4
	.sectionentsize	8
	.align		4
        /*0000*/ 	.word	0x00000000
	.align		4
        /*0004*/ 	.word	0xffffffff
	.align		4
        /*0008*/ 	.word	0x00000000
	.align		4
        /*000c*/ 	.word	0xfffffffe
	.align		4
        /*0010*/ 	.word	0x00000000
	.align		4
        /*0014*/ 	.word	0xfffffffd
	.align		4
        /*0018*/ 	.word	0x00000000
	.align		4
        /*001c*/ 	.word	0xfffffffc


//--------------------- .text._Z16add_block_threadiPfS_ --------------------------
	.section	.text._Z16add_block_threadiPfS_,"ax",@progbits
	.align	128
        .global         _Z16add_block_threadiPfS_
        .type           _Z16add_block_threadiPfS_,@function
        .size           _Z16add_block_threadiPfS_,(.L_x_10 - _Z16add_block_threadiPfS_)
        .other          _Z16add_block_threadiPfS_,@"STO_CUDA_ENTRY STV_DEFAULT"
_Z16add_block_threadiPfS_:
.text._Z16add_block_threadiPfS_:
[----:B------:R-:W-:Y:S01]  /*0000*/  LDC R1, c[0x0][0x37c] ;  /* 0x0000df00ff017b82 */ /* 0x000fe20000000800 */
[----:B------:R-:W0:Y:S07]  /*0010*/  S2R R3, SR_TID.X ;  /* 0x0000000000037919 */ /* 0x000e2e0000002100 */
[----:B------:R-:W0:Y:S01]  /*0020*/  S2UR UR4, SR_CTAID.X ;  /* 0x00000000000479c3 */ /* 0x000e220000002500 */
[----:B------:R-:W1:Y:S07]  /*0030*/  LDCU UR6, c[0x0][0x380] ;  /* 0x00007000ff0677ac */ /* 0x000e6e0008000800 */
[----:B------:R-:W0:Y:S01]  /*0040*/  LDC R0, c[0x0][0x360] ;  /* 0x0000d800ff007b82 */ /* 0x000e220000000800 */
[----:B------:R-:W2:Y:S01]  /*0050*/  LDCU UR5, c[0x0][0x370] ;  /* 0x00006e00ff0577ac */ /* 0x000ea20008000800 */
[----:B0-----:R-:W-:-:S02]  /*0060*/  IMAD R3, R0, UR4, R3 ;  /* 0x0000000400037c24 */ /* 0x001fc4000f8e0203 */
[----:B--2---:R-:W-:-:S03]  /*0070*/  IMAD R0, R0, UR5, RZ ;  /* 0x0000000500007c24 */ /* 0x004fc6000f8e02ff */
[----:B-1----:R-:W-:-:S13]  /*0080*/  ISETP.GE.AND P0, PT, R3, UR6, PT ;  /* 0x0000000603007c0c */ /* 0x002fda000bf06270 */
[----:B------:R-:W-:Y:S05]  /*0090*/  @P0 EXIT ;  /* 0x000000000000094d */ /* 0x000fea0003800000 */
[----:B------:R-:W0:Y:S01]  /*00a0*/  I2F.U32.RP R8, R0 ;  /* 0x0000000000087306 */ /* 0x000e220000209000 */
[C---:B------:R-:W-:Y:S01]  /*00b0*/  IMAD.IADD R2, R0.reuse, 0x1, R3 ;  /* 0x0000000100027824 */ /* 0x040fe200078e0203 */
[----:B------:R-:W-:Y:S01]  /*00c0*/  IADD3 R9, PT, PT, RZ, -R0, RZ ;  /* 0x80000000ff097210 */ /* 0x000fe20007ffe0ff */
[----:B------:R-:W1:Y:S01]  /*00d0*/  LDCU.64 UR4, c[0x0][0x358] ;  /* 0x00006b00ff0477ac */ /* 0x000e620008000a00 */
[----:B------:R-:W-:Y:S01]  /*00e0*/  ISETP.NE.U32.AND P2, PT, R0, RZ, PT ;  /* 0x000000ff0000720c */ /* 0x000fe20003f45070 */
[----:B------:R-:W-:Y:S01]  /*00f0*/  BSSY.RECONVERGENT B0, `(.L_x_0) ;  /* 0x0000028000007945 */ /* 0x000fe20003800200 */
[C---:B------:R-:W-:Y:S02]  /*0100*/  ISETP.GE.AND P0, PT, R2.reuse, UR6, PT ;  /* 0x0000000602007c0c */ /* 0x040fe4000bf06270 */
[----:B------:R-:W-:Y:S02]  /*0110*/  VIMNMX R7, PT, PT, R2, UR6, !PT ;  /* 0x0000000602077c48 */ /* 0x000fe4000ffe0100 */
[----:B------:R-:W-:-:S04]  /*0120*/  SEL R6, RZ, 0x1, P0 ;  /* 0x00000001ff067807 */ /* 0x000fc80000000000 */
[----:B------:R-:W-:Y:S01]  /*0130*/  IADD3 R7, PT, PT, R7, -R2, -R6 ;  /* 0x8000000207077210 */ /* 0x000fe20007ffe806 */
[----:B0-----:R-:W0:Y:S02]  /*0140*/  MUFU.RCP R8, R8 ;  /* 0x0000000800087308 */ /* 0x001e240000001000 */
[----:B0-----:R-:W-:-:S06]  /*0150*/  IADD3 R4, PT, PT, R8, 0xffffffe, RZ ;  /* 0x0ffffffe08047810 */ /* 0x001fcc0007ffe0ff */
[----:B------:R0:W2:Y:S02]  /*0160*/  F2I.FTZ.U32.TRUNC.NTZ R5, R4 ;  /* 0x0000000400057305 */ /* 0x0000a4000021f000 */
[----:B0-----:R-:W-:Y:S02]  /*0170*/  HFMA2 R4, -RZ, RZ, 0, 0 ;  /* 0x00000000ff047431 */ /* 0x001fe400000001ff */
[----:B--2---:R-:W-:-:S04]  /*0180*/  IMAD R9, R9, R5, RZ ;  /* 0x0000000509097224 */ /* 0x004fc800078e02ff */
[----:B------:R-:W-:-:S06]  /*0190*/  IMAD.HI.U32 R8, R5, R9, R4 ;  /* 0x0000000905087227 */ /* 0x000fcc00078e0004 */
[----:B------:R-:W-:-:S05]  /*01a0*/  IMAD.HI.U32 R5, R8, R7, RZ ;  /* 0x0000000708057227 */ /* 0x000fca00078e00ff */
[----:B------:R-:W-:-:S05]  /*01b0*/  IADD3 R2, PT, PT, -R5, RZ, RZ ;  /* 0x000000ff05027210 */ /* 0x000fca0007ffe1ff */
[----:B------:R-:W-:-:S05]  /*01c0*/  IMAD R7, R0, R2, R7 ;  /* 0x0000000200077224 */ /* 0x000fca00078e0207 */
[----:B------:R-:W-:-:S13]  /*01d0*/  ISETP.GE.U32.AND P0, PT, R7, R0, PT ;  /* 0x000000000700720c */ /* 0x000fda0003f06070 */
[----:B------:R-:W-:Y:S01]  /*01e0*/  @P0 IMAD.IADD R7, R7, 0x1, -R0 ;  /* 0x0000000107070824 */ /* 0x000fe200078e0a00 */
[----:B------:R-:W-:-:S04]  /*01f0*/  @P0 IADD3 R5, PT, PT, R5, 0x1, RZ ;  /* 0x0000000105050810 */ /* 0x000fc80007ffe0ff */
[----:B------:R-:W-:-:S13]  /*0200*/  ISETP.GE.U32.AND P1, PT, R7, R0, PT ;  /* 0x000000000700720c */ /* 0x000fda0003f26070 */
[----:B------:R-:W-:Y:S02]  /*0210*/  @P1 IADD3 R5, PT, PT, R5, 0x1, RZ ;  /* 0x0000000105051810 */ /* 0x000fe40007ffe0ff */
[----:B------:R-:W-:-:S05]  /*0220*/  @!P2 LOP3.LUT R5, RZ, R0, RZ, 0x33, !PT ;  /* 0x00000000ff05a212 */ /* 0x000fca00078e33ff */
[----:B------:R-:W-:-:S05]  /*0230*/  IMAD.IADD R2, R6, 0x1, R5 ;  /* 0x0000000106027824 */ /* 0x000fca00078e0205 */
[C---:B------:R-:W-:Y:S02]  /*0240*/  LOP3.LUT R4, R2.reuse, 0x3, RZ, 0xc0, !PT ;  /* 0x0000000302047812 */ /* 0x040fe400078ec0ff */
[----:B------:R-:W-:Y:S02]  /*0250*/  ISETP.GE.U32.AND P1, PT, R2, 0x3, PT ;  /* 0x000000030200780c */ /* 0x000fe40003f26070 */
[----:B------:R-:W-:-:S13]  /*0260*/  ISETP.NE.AND P0, PT, R4, 0x3, PT ;  /* 0x000000030400780c */ /* 0x000fda0003f05270 */
[----:B-1----:R-:W-:Y:S05]  /*0270*/  @!P0 BRA `(.L_x_1) ;  /* 0x00000000003c8947 */ /* 0x002fea0003800000 */
[----:B------:R-:W0:Y:S01]  /*0280*/  LDC.64 R8, c[0x0][0x390] ;  /* 0x0000e400ff087b82 */ /* 0x000e220000000a00 */
[----:B------:R-:W-:-:S04]  /*0290*/  IADD3 R2, PT, PT, R2, 0x1, RZ ;  /* 0x0000000102027810 */ /* 0x000fc80007ffe0ff */
[----:B------:R-:W-:-:S03]  /*02a0*/  LOP3.LUT R2, R2, 0x3, RZ, 0xc0, !PT ;  /* 0x0000000302027812 */ /* 0x000fc600078ec0ff */
[----:B------:R-:W1:Y:S01]  /*02b0*/  LDC.64 R10, c[0x0][0x388] ;  /* 0x0000e200ff0a7b82 */ /* 0x000e620000000a00 */
[----:B------:R-:W-:-:S07]  /*02c0*/  IADD3 R2, PT, PT, -R2, RZ, RZ ;  /* 0x000000ff02027210 */ /* 0x000fce0007ffe1ff */
.L_x_2:
[----:B-1----:R-:W-:-:S04]  /*02d0*/  IMAD.WIDE R6, R3, 0x4, R10 ;  /* 0x0000000403067825 */ /* 0x002fc800078e020a */
[----:B0-2---:R-:W-:Y:S02]  /*02e0*/  IMAD.WIDE R4, R3, 0x4, R8 ;  /* 0x0000000403047825 */ /* 0x005fe400078e0208 */
[----:B------:R-:W2:Y:S04]  /*02f0*/  LDG.E R6, desc[UR4][R6.64] ;  /* 0x0000000406067981 */ /* 0x000ea8000c1e1900 */
[----:B------:R-:W2:Y:S01]  /*0300*/  LDG.E R13, desc[UR4][R4.64] ;  /* 0x00000004040d7981 */ /* 0x000ea2000c1e1900 */
[----:B------:R-:W-:Y:S01]  /*0310*/  VIADD R2, R2, 0x1 ;  /* 0x0000000102027836 */ /* 0x000fe20000000000 */
[----:B------:R-:W-:-:S04]  /*0320*/  IADD3 R3, PT, PT, R0, R3, RZ ;  /* 0x0000000300037210 */ /* 0x000fc80007ffe0ff */
[----:B------:R-:W-:Y:S01]  /*0330*/  ISETP.NE.AND P0, PT, R2, RZ, PT ;  /* 0x000000ff0200720c */ /* 0x000fe20003f05270 */
[----:B--2---:R-:W-:-:S05]  /*0340*/  FADD R13, R6, R13 ;  /* 0x0000000d060d7221 */ /* 0x004fca0000000000 */
[----:B------:R2:W-:Y:S07]  /*0350*/  STG.E desc[UR4][R4.64], R13 ;  /* 0x0000000d04007986 */ /* 0x0005ee000c101904 */
[----:B------:R-:W-:Y:S05]  /*0360*/  @P0 BRA `(.L_x_2) ;  /* 0xfffffffc00d80947 */ /* 0x000fea000383ffff */
.L_x_1:
[----:B------:R-:W-:Y:S05]  /*0370*/  BSYNC.RECONVERGENT B0 ;  /* 0x0000000000007941 */ /* 0x000fea0003800200 */
.L_x_0:
[----:B------:R-:W-:Y:S05]  /*0380*/  @!P1 EXIT ;  /* 0x000000000000994d */ /* 0x000fea0003800000 */
.L_x_3:
[----:B-12---:R-:W0:Y:S08]  /*0390*/  LDC.64 R4, c[0x0][0x388] ;  /* 0x0000e200ff047b82 */ /* 0x006e300000000a00 */
[----:B------:R-:W1:Y:S01]  /*03a0*/  LDC.64 R6, c[0x0][0x390] ;  /* 0x0000e400ff067b82 */ /* 0x000e620000000a00 */
[----:B0-----:R-:W-:-:S05]  /*03b0*/  IMAD.WIDE R12, R3, 0x4, R4 ;  /* 0x00000004030c7825 */ /* 0x001fca00078e0204 */
[----:B------:R-:W2:Y:S01]  /*03c0*/  LDG.E R2, desc[UR4][R12.64] ;  /* 0x000000040c027981 */ /* 0x000ea2000c1e1900 */
[----:B-1----:R-:W-:-:S05]  /*03d0*/  IMAD.WIDE R14, R3, 0x4, R6 ;  /* 0x00000004030e7825 */ /* 0x002fca00078e0206 */
[----:B------:R-:W2:Y:S01]  /*03e0*/  LDG.E R5, desc[UR4][R14.64] ;  /* 0x000000040e057981 */ /* 0x000ea2000c1e1900 */
[----:B------:R-:W-:-:S04]  /*03f0*/  IMAD.WIDE R6, R0, 0x4, R14 ;  /* 0x0000000400067825 */ /* 0x000fc800078e020e */
[----:B--2---:R-:W-:Y:S01]  /*0400*/  FADD R17, R2, R5 ;  /* 0x0000000502117221 */ /* 0x004fe20000000000 */
[----:B------:R-:W-:-:S04]  /*0410*/  IMAD.WIDE R4, R0, 0x4, R12 ;  /* 0x0000000400047825 */ /* 0x000fc800078e020c */
[----:B------:R0:W-:Y:S04]  /*0420*/  STG.E desc[UR4][R14.64], R17 ;  /* 0x000000110e007986 */ /* 0x0001e8000c101904 */
[----:B------:R-:W2:Y:S04]  /*0430*/  LDG.E R2, desc[UR4][R4.64] ;  /* 0x0000000404027981 */ /* 0x000ea8000c1e1900 */
[----:B------:R-:W2:Y:S01]  /*0440*/  LDG.E R9, desc[UR4][R6.64] ;  /* 0x0000000406097981 */ /* 0x000ea2000c1e1900 */
[----:B------:R-:W-:-:S04]  /*0450*/  IMAD.WIDE R10, R0, 0x4, R6 ;  /* 0x00000004000a7825 */ /* 0x000fc800078e0206 */
[----:B--2---:R-:W-:Y:S01]  /*0460*/  FADD R19, R2, R9 ;  /* 0x0000000902137221 */ /* 0x004fe20000000000 */
[----:B------:R-:W-:-:S04]  /*0470*/  IMAD.WIDE R8, R0, 0x4, R4 ;  /* 0x0000000400087825 */ /* 0x000fc800078e0204 */
[----:B------:R1:W-:Y:S04]  /*0480*/  STG.E desc[UR4][R6.64], R19 ;  /* 0x0000001306007986 */ /* 0x0003e8000c101904 */
[----:B------:R-:W2:Y:S04]  /*0490*/  LDG.E R2, desc[UR4][R8.64] ;  /* 0x0000000408027981 */ /* 0x000ea8000c1e1900 */
[----:B------:R-:W2:Y:S01]  /*04a0*/  LDG.E R13, desc[UR4][R10.64] ;  /* 0x000000040a0d7981 */ /* 0x000ea2000c1e1900 */
[----:B0-----:R-:W-:-:S04]  /*04b0*/  IMAD.WIDE R14, R0, 0x4, R10 ;  /* 0x00000004000e7825 */ /* 0x001fc800078e020a */
[----:B--2---:R-:W-:Y:S01]  /*04c0*/  FADD R21, R2, R13 ;  /* 0x0000000d02157221 */ /* 0x004fe20000000000 */
[----:B------:R-:W-:-:S04]  /*04d0*/  IMAD.WIDE R12, R0, 0x4, R8 ;  /* 0x00000004000c7825 */ /* 0x000fc800078e0208 */
[----:B------:R1:W-:Y:S04]  /*04e0*/  STG.E desc[UR4][R10.64], R21 ;  /* 0x000000150a007986 */ /* 0x0003e8000c101904 */
[----:B------:R-:W2:Y:S04]  /*04f0*/  LDG.E R12, desc[UR4][R12.64] ;  /* 0x000000040c0c7981 */ /* 0x000ea8000c1e1900 */
[----:B------:R-:W2:Y:S01]  /*0500*/  LDG.E R5, desc[UR4][R14.64] ;  /* 0x000000040e057981 */ /* 0x000ea2000c1e1900 */
[----:B------:R-:W-:-:S04]  /*0510*/  LEA R3, R0, R3, 0x2 ;  /* 0x0000000300037211 */ /* 0x000fc800078e10ff */
[----:B------:R-:W-:Y:S01]  /*0520*/  ISETP.GE.AND P0, PT, R3, UR6, PT ;  /* 0x0000000603007c0c */ /* 0x000fe2000bf06270 */
[----:B--2---:R-:W-:-:S05]  /*0530*/  FADD R5, R12, R5 ;  /* 0x000000050c057221 */ /* 0x004fca0000000000 */
[----:B------:R1:W-:Y:S07]  /*0540*/  STG.E desc[UR4][R14.64], R5 ;  /* 0x000000050e007986 */ /* 0x0003ee000c101904 */
[----:B------:R-:W-:Y:S05]  /*0550*/  @!P0 BRA `(.L_x_3) ;  /* 0xfffffffc008c8947 */ /* 0x000fea000383ffff */
[----:B------:R-:W-:Y:S05]  /*0560*/  EXIT ;  /* 0x000000000000794d */ /* 0x000fea0003800000 */
.L_x_4:
[----:B------:R-:W-:-:S00]  /*0570*/  BRA `(.L_x_4) ;  /* 0xfffffffc00fc7947 */ /* 0x000fc0000383ffff */
[----:B------:R-:W-:-:S00]  /*0580*/  NOP ;  /* 0x0000000000007918 */ /* 0x000fc00000000000 */
[----:B------:R-:W-:-:S00]  /*0590*/  NOP ;  /* 0x0000000000007918 */ /* 0x000fc00000000000 */
[----:B------:R-:W-:-:S00]  /*05a0*/  NOP ;  /* 0x0000000000007918 */ /* 0x000fc00000000000 */
[----:B------:R-:W-:-:S00]  /*05b0*/  NOP ;  /* 0x0000000000007918 */ /* 0x000fc00000000000 */
[----:B------:R-:W-:-:S00]  /*05c0*/  NOP ;  /* 0x0000000000007918 */ /* 0x000fc00000000000 */
[----:B------:R-:W-:-:S00]  /*05d0*/  NOP ;  /* 0x0000000000007918 */ /* 0x000fc00000000000 */
[----:B------:R-:W-:-:S00]  /*05e0*/  NOP ;  /* 0x0000000000007918 */ /* 0x000fc00000000000 */
[----:B------:R-:W-:-:S00]  /*05f0*/  NOP ;  /* 0x0000000000007918 */ /* 0x000fc00000000000 */
.L_x_10:


//--------------------- .text._Z14add_one_threadiPfS_ --------------------------
	.section	.text._Z14add_one_threadiPfS_,"ax",@progbits
	.align	128
        .global         _Z14add_one_threadiPfS_
        .type           _Z14add_one_threadiPfS_,@function
        .size           _Z14add_one_threadiPfS_,(.L_x_11 - _Z14add_one_threadiPfS_)
        .other          _Z14add_one_threadiPfS_,@"STO_CUDA_ENTRY STV_DEFAULT"
_Z14add_one_threadiPfS_:
.text._Z14add_one_threadiPfS_:
[----:B------:R-:W-:Y:S01]  /*0000*/  LDC R1, c[0x0][0x37c] ;  /* 0x0000df00ff017b82 */ /* 0x000fe20000000800 */
[----:B------:R-:W0:Y:S01]  /*0010*/  S2R R3, SR_TID.X ;  /* 0x0000000000037919 */ /* 0x000e220000002100 */
[----:B------:R-:W0:Y:S06]  /*0020*/  LDCU UR6, c[0x0][0x380] ;  /* 0x00007000ff0677ac */ /* 0x000e2c0008000800 */
[----:B------:R-:W1:Y:S01]  /*0030*/  LDC R0, c[0x0][0x360] ;  /* 0x0000d800ff007b82 */ /* 0x000e620000000800 */
[----:B0-----:R-:W-:-:S13]  /*0040*/  ISETP.GE.AND P0, PT, R3, UR6, PT ;  /* 0x0000000603007c0c */ /* 0x001fda000bf06270 */
[----:B------:R-:W-:Y:S05]  /*0050*/  @P0 EXIT ;  /* 0x000000000000094d */ /* 0x000fea0003800000 */
[----:B-1----:R-:W0:Y:S01]  /*0060*/  I2F.U32.RP R8, R0 ;  /* 0x0000000000087306 */ /* 0x002e220000209000 */
[----:B------:R-:W-:Y:S01]  /*0070*/  IADD3 R2, PT, PT, R3, R0, RZ ;  /* 0x0000000003027210 */ /* 0x000fe20007ffe0ff */
[----:B------:R-:W1:Y:S01]  /*0080*/  LDCU.64 UR4, c[0x0][0x358] ;  /* 0x00006b00ff0477ac */ /* 0x000e620008000a00 */
[----:B------:R-:W-:Y:S01]  /*0090*/  ISETP.NE.U32.AND P2, PT, R0, RZ, PT ;  /* 0x000000ff0000720c */ /* 0x000fe20003f45070 */
[----:B------:R-:W-:Y:S01]  /*00a0*/  BSSY.RECONVERGENT B0, `(.L_x_5) ;  /* 0x000002d000007945 */ /* 0x000fe20003800200 */
[C---:B------:R-:W-:Y:S01]  /*00b0*/  ISETP.GE.U32.AND P0, PT, R2.reuse, UR6, PT ;  /* 0x0000000602007c0c */ /* 0x040fe2000bf06070 */
[----:B------:R-:W2:Y:S01]  /*00c0*/  LDCU.64 UR8, c[0x0][0x388] ;  /* 0x00007100ff0877ac */ /* 0x000ea20008000a00 */
[----:B------:R-:W-:Y:S02]  /*00d0*/  VIMNMX.U32 R7, PT, PT, R2, UR6, !PT ;  /* 0x0000000602077c48 */ /* 0x000fe4000ffe0000 */
[----:B------:R-:W-:Y:S01]  /*00e0*/  SEL R6, RZ, 0x1, P0 ;  /* 0x00000001ff067807 */ /* 0x000fe20000000000 */
[----:B------:R-:W3:Y:S03]  /*00f0*/  LDCU.64 UR10, c[0x0][0x390] ;  /* 0x00007200ff0a77ac */ /* 0x000ee60008000a00 */
[----:B------:R-:W-:Y:S01]  /*0100*/  IADD3 R7, PT, PT, R7, -R2, -R6 ;  /* 0x8000000207077210 */ /* 0x000fe20007ffe806 */
[----:B0-----:R-:W0:Y:S02]  /*0110*/  MUFU.RCP R8, R8 ;  /* 0x0000000800087308 */ /* 0x001e240000001000 */
[----:B0-----:R-:W-:-:S06]  /*0120*/  IADD3 R4, PT, PT, R8, 0xffffffe, RZ ;  /* 0x0ffffffe08047810 */ /* 0x001fcc0007ffe0ff */
[----:B------:R0:W4:Y:S02]  /*0130*/  F2I.FTZ.U32.TRUNC.NTZ R5, R4 ;  /* 0x0000000400057305 */ /* 0x000124000021f000 */
[----:B0-----:R-:W-:Y:S02]  /*0140*/  IMAD.MOV.U32 R4, RZ, RZ, RZ ;  /* 0x000000ffff047224 */ /* 0x001fe400078e00ff */
[----:B----4-:R-:W-:-:S04]  /*0150*/  IMAD.MOV R9, RZ, RZ, -R5 ;  /* 0x000000ffff097224 */ /* 0x010fc800078e0a05 */
[----:B------:R-:W-:-:S04]  /*0160*/  IMAD R9, R9, R0, RZ ;  /* 0x0000000009097224 */ /* 0x000fc800078e02ff */
        /* <DEDUP_REMOVED lines=8> */
[----:B------:R-:W-:Y:S01]  /*01f0*/  @P1 VIADD R5, R5, 0x1 ;  /* 0x0000000105051836 */ /* 0x000fe20000000000 */
[----:B------:R-:W-:-:S04]  /*0200*/  @!P2 LOP3.LUT R5, RZ, R0, RZ, 0x33, !PT ;  /* 0x00000000ff05a212 */ /* 0x000fc800078e33ff */
[----:B------:R-:W-:-:S04]  /*0210*/  IADD3 R2, PT, PT, R6, R5, RZ ;  /* 0x0000000506027210 */ /* 0x000fc80007ffe0ff */
[C---:B------:R-:W-:Y:S02]  /*0220*/  LOP3.LUT R4, R2.reuse, 0x3, RZ, 0xc0, !PT ;  /* 0x0000000302047812 */ /* 0x040fe400078ec0ff */
[----:B------:R-:W-:Y:S02]  /*0230*/  ISETP.GE.U32.AND P0, PT, R2, 0x3, PT ;  /* 0x000000030200780c */ /* 0x000fe40003f06070 */
[----:B------:R-:W-:-:S13]  /*0240*/  ISETP.NE.AND P1, PT, R4, 0x3, PT ;  /* 0x000000030400780c */ /* 0x000fda0003f25270 */
[----:B-123--:R-:W-:Y:S05]  /*0250*/  @!P1 BRA `(.L_x_6) ;  /* 0x0000000000449947 */ /* 0x00efea0003800000 */
[----:B------:R-:W-:Y:S02]  /*0260*/  VIADD R2, R2, 0x1 ;  /* 0x0000000102027836 */ /* 0x000fe40000000000 */
[----:B------:R-:W-:-:S03]  /*0270*/  IMAD.WIDE.U32 R4, R3, 0x4, RZ ;  /* 0x0000000403047825 */ /* 0x000fc600078e00ff */
[----:B------:R-:W-:-:S05]  /*0280*/  LOP3.LUT R2, R2, 0x3, RZ, 0xc0, !PT ;  /* 0x0000000302027812 */ /* 0x000fca00078ec0ff */
[C---:B------:R-:W-:Y:S01]  /*0290*/  IMAD R3, R2.reuse, R0, R3 ;  /* 0x0000000002037224 */ /* 0x040fe200078e0203 */
[----:B------:R-:W-:-:S07]  /*02a0*/  IADD3 R2, PT, PT, -R2, RZ, RZ ;  /* 0x000000ff02027210 */ /* 0x000fce0007ffe1ff */
.L_x_7:
[C---:B------:R-:W-:Y:S02]  /*02b0*/  IADD3 R8, P1, PT, R4.reuse, UR8, RZ ;  /* 0x0000000804087c10 */ /* 0x040fe4000ff3e0ff */
[----:B0-----:R-:W-:Y:S02]  /*02c0*/  IADD3 R6, P2, PT, R4, UR10, RZ ;  /* 0x0000000a04067c10 */ /* 0x001fe4000ff5e0ff */
[C---:B------:R-:W-:Y:S02]  /*02d0*/  IADD3.X R9, PT, PT, R5.reuse, UR9, RZ, P1, !PT ;  /* 0x0000000905097c10 */ /* 0x040fe40008ffe4ff */
[----:B------:R-:W-:-:S03]  /*02e0*/  IADD3.X R7, PT, PT, R5, UR11, RZ, P2, !PT ;  /* 0x0000000b05077c10 */ /* 0x000fc600097fe4ff */
[----:B------:R-:W2:Y:S04]  /*02f0*/  LDG.E R8, desc[UR4][R8.64] ;  /* 0x0000000408087981 */ /* 0x000ea8000c1e1900 */
[----:B------:R-:W2:Y:S01]  /*0300*/  LDG.E R11, desc[UR4][R6.64] ;  /* 0x00000004060b7981 */ /* 0x000ea2000c1e1900 */
[----:B------:R-:W-:Y:S02]  /*0310*/  VIADD R2, R2, 0x1 ;  /* 0x0000000102027836 */ /* 0x000fe40000000000 */
[----:B------:R-:W-:-:S03]  /*0320*/  IMAD.WIDE.U32 R4, R0, 0x4, R4 ;  /* 0x0000000400047825 */ /* 0x000fc600078e0004 */
[----:B------:R-:W-:Y:S01]  /*0330*/  ISETP.NE.AND P1, PT, R2, RZ, PT ;  /* 0x000000ff0200720c */ /* 0x000fe20003f25270 */
[----:B--2---:R-:W-:-:S05]  /*0340*/  FADD R11, R8, R11 ;  /* 0x0000000b080b7221 */ /* 0x004fca0000000000 */
[----:B------:R0:W-:Y:S07]  /*0350*/  STG.E desc[UR4][R6.64], R11 ;  /* 0x0000000b06007986 */ /* 0x0001ee000c101904 */
[----:B------:R-:W-:Y:S05]  /*0360*/  @P1 BRA `(.L_x_7) ;  /* 0xfffffffc00d01947 */ /* 0x000fea000383ffff */
.L_x_6:
[----:B------:R-:W-:Y:S05]  /*0370*/  BSYNC.RECONVERGENT B0 ;  /* 0x0000000000007941 */ /* 0x000fea0003800200 */
.L_x_5:
[----:B------:R-:W-:Y:S05]  /*0380*/  @!P0 EXIT ;  /* 0x000000000000894d */ /* 0x000fea0003800000 */
.L_x_8:
[----:B0-----:R-:W0:Y:S08]  /*0390*/  LDC.64 R6, c[0x0][0x388] ;  /* 0x0000e200ff067b82 */ /* 0x001e300000000a00 */
[----:B------:R-:W1:Y:S01]  /*03a0*/  LDC.64 R4, c[0x0][0x390] ;  /* 0x0000e400ff047b82 */ /* 0x000e620000000a00 */
[----:B0-----:R-:W-:-:S06]  /*03b0*/  IMAD.WIDE.U32 R8, R3, 0x4, R6 ;  /* 0x0000000403087825 */ /* 0x001fcc00078e0006 */
[----:B------:R-:W2:Y:S01]  /*03c0*/  LDG.E R8, desc[UR4][R8.64] ;  /* 0x0000000408087981 */ /* 0x000ea2000c1e1900 */
[----:B-1----:R-:W-:-:S05]  /*03d0*/  IMAD.WIDE.U32 R10, R3, 0x4, R4 ;  /* 0x00000004030a7825 */ /* 0x002fca00078e0004 */
[----:B------:R-:W2:Y:S01]  /*03e0*/  LDG.E R13, desc[UR4][R10.64] ;  /* 0x000000040a0d7981 */ /* 0x000ea2000c1e1900 */
[----:B------:R-:W-:-:S05]  /*03f0*/  IADD3 R15, PT, PT, R0, R3, RZ ;  /* 0x00000003000f7210 */ /* 0x000fca0007ffe0ff */
[----:B------:R-:W-:-:S04]  /*0400*/  IMAD.WIDE.U32 R2, R15, 0x4, R6 ;  /* 0x000000040f027825 */ /* 0x000fc800078e0006 */
[----:B--2---:R-:W-:Y:S01]  /*0410*/  FADD R17, R8, R13 ;  /* 0x0000000d08117221 */ /* 0x004fe20000000000 */
[----:B------:R-:W-:-:S04]  /*0420*/  IMAD.WIDE.U32 R12, R15, 0x4, R4 ;  /* 0x000000040f0c7825 */ /* 0x000fc800078e0004 */
[----:B------:R0:W-:Y:S04]  /*0430*/  STG.E desc[UR4][R10.64], R17 ;  /* 0x000000110a007986 */ /* 0x0001e8000c101904 */
[----:B------:R-:W2:Y:S04]  /*0440*/  LDG.E R2, desc[UR4][R2.64] ;  /* 0x0000000402027981 */ /* 0x000ea8000c1e1900 */
[----:B------:R-:W2:Y:S01]  /*0450*/  LDG.E R19, desc[UR4][R12.64] ;  /* 0x000000040c137981 */ /* 0x000ea2000c1e1900 */
[----:B------:R-:W-:-:S04]  /*0460*/  IMAD.IADD R21, R15, 0x1, R0 ;  /* 0x000000010f157824 */ /* 0x000fc800078e0200 */
[----:B------:R-:W-:-:S04]  /*0470*/  IMAD.WIDE.U32 R8, R21, 0x4, R6 ;  /* 0x0000000415087825 */ /* 0x000fc800078e0006 */
[----:B------:R-:W-:-:S04]  /*0480*/  IMAD.WIDE.U32 R14, R21, 0x4, R4 ;  /* 0x00000004150e7825 */ /* 0x000fc800078e0004 */
[----:B--2---:R-:W-:-:S05]  /*0490*/  FADD R19, R2, R19 ;  /* 0x0000001302137221 */ /* 0x004fca0000000000 */
[----:B------:R1:W-:Y:S04]  /*04a0*/  STG.E desc[UR4][R12.64], R19 ;  /* 0x000000130c007986 */ /* 0x0003e8000c101904 */
[----:B------:R-:W2:Y:S04]  /*04b0*/  LDG.E R8, desc[UR4][R8.64] ;  /* 0x0000000408087981 */ /* 0x000ea8000c1e1900 */
[----:B------:R-:W2:Y:S01]  /*04c0*/  LDG.E R23, desc[UR4][R14.64] ;  /* 0x000000040e177981 */ /* 0x000ea2000c1e1900 */
[----:B------:R-:W-:-:S05]  /*04d0*/  IADD3 R21, PT, PT, R21, R0, RZ ;  /* 0x0000000015157210 */ /* 0x000fca0007ffe0ff */
[----:B------:R-:W-:-:S04]  /*04e0*/  IMAD.WIDE.U32 R6, R21, 0x4, R6 ;  /* 0x0000000415067825 */ /* 0x000fc800078e0006 */
[----:B------:R-:W-:-:S04]  /*04f0*/  IMAD.WIDE.U32 R4, R21, 0x4, R4 ;  /* 0x0000000415047825 */ /* 0x000fc800078e0004 */
[----:B--2---:R-:W-:-:S05]  /*0500*/  FADD R23, R8, R23 ;  /* 0x0000001708177221 */ /* 0x004fca0000000000 */
[----:B------:R1:W-:Y:S04]  /*0510*/  STG.E desc[UR4][R14.64], R23 ;  /* 0x000000170e007986 */ /* 0x0003e8000c101904 */
[----:B------:R-:W0:Y:S04]  /*0520*/  LDG.E R6, desc[UR4][R6.64] ;  /* 0x0000000406067981 */ /* 0x000e28000c1e1900 */
[----:B------:R-:W0:Y:S02]  /*0530*/  LDG.E R3, desc[UR4][R4.64] ;  /* 0x0000000404037981 */ /* 0x000e24000c1e1900 */
[----:B0-----:R-:W-:Y:S01]  /*0540*/  FADD R11, R6, R3 ;  /* 0x00000003060b7221 */ /* 0x001fe20000000000 */
[----:B------:R-:W-:-:S04]  /*0550*/  IADD3 R3, PT, PT, R21, R0, RZ ;  /* 0x0000000015037210 */ /* 0x000fc80007ffe0ff */
[----:B------:R1:W-:Y:S01]  /*0560*/  STG.E desc[UR4][R4.64], R11 ;  /* 0x0000000b04007986 */ /* 0x0003e2000c101904 */
[----:B------:R-:W-:-:S13]  /*0570*/  ISETP.GE.AND P0, PT, R3, UR6, PT ;  /* 0x0000000603007c0c */ /* 0x000fda000bf06270 */
[----:B-1----:R-:W-:Y:S05]  /*0580*/  @!P0 BRA `(.L_x_8) ;  /* 0xfffffffc00808947 */ /* 0x002fea000383ffff */
[----:B------:R-:W-:Y:S05]  /*0590*/  EXIT ;  /* 0x000000000000794d */ /* 0x000fea0003800000 */
.L_x_9:
        /* <DEDUP_REMOVED lines=14> */
.L_x_11:


//--------------------- .nv.shared.reserved.0     --------------------------
	.section	.nv.shared.reserved.0,"aw",@nobits
	.weak		__nv_reservedSMEM_offset_0_alias
	.size		__nv_reservedSMEM_offset_0_alias, 0, 64
	.other		__nv_reservedSMEM_offset_0_alias,@"STO_CUDA_RESERVED_SHARED STV_DEFAULT"
__nv_reservedSMEM_offset_0_alias:
	.zero		0
	.zero		64


//--------------------- .nv.constant0._Z16add_block_threadiPfS_ --------------------------
	.section	.nv.constant0._Z16add_block_threadiPfS_,"a",@progbits
	.sectionflags	@""
	.align	4
.nv.constant0._Z16add_block_threadiPfS_:
	.zero		920


//--------------------- .nv.constant0._Z14add_one_threadiPfS_ --------------------------
	.section	.nv.constant0._Z14add_one_threadiPfS_,"a",@progbits
	.sectionflags	@""
	.align	4
.nv.constant0._Z14add_one_threadiPfS_:
	.zero		920


//--------------------- SYMBOLS --------------------------

	.type		.nv.reservedSmem.offset0,@object
	.size		.nv.reservedSmem.offset0,0x4
